	.headerflags	@"EF_CUDA_TEXMODE_UNIFIED EF_CUDA_64BIT_ADDRESS EF_CUDA_ACCELERATORS EF_CUDA_SM90 EF_CUDA_VIRTUAL_SM(EF_CUDA_SM90)"
	.elftype	@"ET_EXEC"


//--------------------- .nv.info                  --------------------------
	.section	.nv.info,"",@"SHT_CUDA_INFO"
	.align	4


	//----- nvinfo : EIATTR_REGCOUNT
	.align		4
        /*0000*/ 	.byte	0x04, 0x2f
        /*0002*/ 	.short	(.L_1 - .L_0)
	.align		4
.L_0:
        /*0004*/ 	.word	index@(triton_red_fused__native_batch_norm_legit_no_training_linalg_vector_norm_mean_relu_sub_2)
        /*0008*/ 	.word	0x0000001d


	//----- nvinfo : EIATTR_MIN_STACK_SIZE
	.align		4
.L_1:
        /*000c*/ 	.byte	0x04, 0x12
        /*000e*/ 	.short	(.L_3 - .L_2)
	.align		4
.L_2:
        /*0010*/ 	.word	index@(triton_red_fused__native_batch_norm_legit_no_training_linalg_vector_norm_mean_relu_sub_2)
        /*0014*/ 	.word	0x00000000


	//----- nvinfo : EIATTR_FRAME_SIZE
	.align		4
.L_3:
        /*0018*/ 	.byte	0x04, 0x11
        /*001a*/ 	.short	(.L_5 - .L_4)
	.align		4
.L_4:
        /*001c*/ 	.word	index@(triton_red_fused__native_batch_norm_legit_no_training_linalg_vector_norm_mean_relu_sub_2)
        /*0020*/ 	.word	0x00000000


	//----- nvinfo : EIATTR_MIN_STACK_SIZE
	.align		4
.L_5:
        /*0024*/ 	.byte	0x04, 0x12
        /*0026*/ 	.short	(.L_7 - .L_6)
	.align		4
.L_6:
        /*0028*/ 	.word	index@(triton_red_fused__native_batch_norm_legit_no_training_linalg_vector_norm_mean_relu_sub_2)
        /*002c*/ 	.word	0x00000000
.L_7:


//--------------------- .nv.info.triton_red_fused__native_batch_norm_legit_no_training_linalg_vector_norm_mean_relu_sub_2 --------------------------
	.section	.nv.info.triton_red_fused__native_batch_norm_legit_no_training_linalg_vector_norm_mean_relu_sub_2,"",@"SHT_CUDA_INFO"
	.sectionflags	@""
	.align	4


	//----- nvinfo : EIATTR_CUDA_API_VERSION
	.align		4
        /*0000*/ 	.byte	0x04, 0x37
        /*0002*/ 	.short	(.L_9 - .L_8)
.L_8:
        /*0004*/ 	.word	0x0000007c


	//----- nvinfo : EIATTR_KPARAM_INFO
	.align		4
.L_9:
        /*0008*/ 	.byte	0x04, 0x17
        /*000a*/ 	.short	(.L_11 - .L_10)
.L_10:
        /*000c*/ 	.word	0x00000000
        /*0010*/ 	.short	0x0004
        /*0012*/ 	.short	0x001c
        /*0014*/ 	.byte	0x00, 0xf0, 0x11, 0x00


	//----- nvinfo : EIATTR_KPARAM_INFO
	.align		4
.L_11:
        /*0018*/ 	.byte	0x04, 0x17
        /*001a*/ 	.short	(.L_13 - .L_12)
.L_12:
        /*001c*/ 	.word	0x00000000
        /*0020*/ 	.short	0x0003
        /*0022*/ 	.short	0x0018
        /*0024*/ 	.byte	0x00, 0xf0, 0x11, 0x00


	//----- nvinfo : EIATTR_KPARAM_INFO
	.align		4
.L_13:
        /*0028*/ 	.byte	0x04, 0x17
        /*002a*/ 	.short	(.L_15 - .L_14)
.L_14:
        /*002c*/ 	.word	0x00000000
        /*0030*/ 	.short	0x0002
        /*0032*/ 	.short	0x0010
        /*0034*/ 	.byte	0x00, 0xf4, 0x21, 0x00


	//----- nvinfo : EIATTR_KPARAM_INFO
	.align		4
.L_15:
        /*0038*/ 	.byte	0x04, 0x17
        /*003a*/ 	.short	(.L_17 - .L_16)
.L_16:
        /*003c*/ 	.word	0x00000000
        /*0040*/ 	.short	0x0001
        /*0042*/ 	.short	0x0008
        /*0044*/ 	.byte	0x00, 0xf4, 0x21, 0x00


	//----- nvinfo : EIATTR_KPARAM_INFO
	.align		4
.L_17:
        /*0048*/ 	.byte	0x04, 0x17
        /*004a*/ 	.short	(.L_19 - .L_18)
.L_18:
        /*004c*/ 	.word	0x00000000
        /*0050*/ 	.short	0x0000
        /*0052*/ 	.short	0x0000
        /*0054*/ 	.byte	0x00, 0xf4, 0x21, 0x00


	//----- nvinfo : EIATTR_SPARSE_MMA_MASK
	.align		4
.L_19:
        /*0058*/ 	.byte	0x03, 0x50
        /*005a*/ 	.short	0x0000


	//----- nvinfo : EIATTR_MAXREG_COUNT
	.align		4
        /*005c*/ 	.byte	0x03, 0x1b
        /*005e*/ 	.short	0x0080


	//----- nvinfo : EIATTR_COOP_GROUP_MASK_REGIDS
	.align		4
        /*0060*/ 	.byte	0x04, 0x29
        /*0062*/ 	.short	(.L_21 - .L_20)


	//   ....[0]....
.L_20:
        /*0064*/ 	.word	0xffffffff


	//   ....[1]....
        /*0068*/ 	.word	0xffffffff


	//   ....[2]....
        /*006c*/ 	.word	0xffffffff


	//   ....[3]....
        /*0070*/ 	.word	0xffffffff


	//   ....[4]....
        /*0074*/ 	.word	0xffffffff


	//   ....[5]....
        /*0078*/ 	.word	0xffffffff


	//   ....[6]....
        /*007c*/ 	.word	0xffffffff


	//   ....[7]....
        /*0080*/ 	.word	0xffffffff


	//   ....[8]....
        /*0084*/ 	.word	0xffffffff


	//   ....[9]....
        /*0088*/ 	.word	0xffffffff


	//   ....[10]....
        /*008c*/ 	.word	0xffffffff


	//----- nvinfo : EIATTR_COOP_GROUP_INSTR_OFFSETS
	.align		4
.L_21:
        /*0090*/ 	.byte	0x04, 0x28
        /*0092*/ 	.short	(.L_23 - .L_22)


	//   ....[0]....
.L_22:
        /*0094*/ 	.word	0x00000610


	//   ....[1]....
        /*0098*/ 	.word	0x00000620


	//   ....[2]....
        /*009c*/ 	.word	0x00000650


	//   ....[3]....
        /*00a0*/ 	.word	0x00000670


	//   ....[4]....
        /*00a4*/ 	.word	0x000006b0


	//   ....[5]....
        /*00a8*/ 	.word	0x000006c0


	//   ....[6]....
        /*00ac*/ 	.word	0x00000700


	//   ....[7]....
        /*00b0*/ 	.word	0x00000720


	//   ....[8]....
        /*00b4*/ 	.word	0x00000760


	//   ....[9]....
        /*00b8*/ 	.word	0x00000780


	//   ....[10]....
        /*00bc*/ 	.word	0x00000850


	//----- nvinfo : EIATTR_EXIT_INSTR_OFFSETS
	.align		4
.L_23:
        /*00c0*/ 	.byte	0x04, 0x1c
        /*00c2*/ 	.short	(.L_25 - .L_24)


	//   ....[0]....
.L_24:
        /*00c4*/ 	.word	0x00000950


	//   ....[1]....
        /*00c8*/ 	.word	0x000009b0


	//----- nvinfo : EIATTR_REQNTID
	.align		4
.L_25:
        /*00cc*/ 	.byte	0x04, 0x10
        /*00ce*/ 	.short	(.L_27 - .L_26)
.L_26:
        /*00d0*/ 	.word	0x00000200
        /*00d4*/ 	.word	0x00000001
        /*00d8*/ 	.word	0x00000001


	//----- nvinfo : EIATTR_CBANK_PARAM_SIZE
	.align		4
.L_27:
        /*00dc*/ 	.byte	0x03, 0x19
        /*00de*/ 	.short	0x0020


	//----- nvinfo : EIATTR_PARAM_CBANK
	.align		4
        /*00e0*/ 	.byte	0x04, 0x0a
        /*00e2*/ 	.short	(.L_29 - .L_28)
	.align		4
.L_28:
        /*00e4*/ 	.word	index@(.nv.constant0.triton_red_fused__native_batch_norm_legit_no_training_linalg_vector_norm_mean_relu_sub_2)
        /*00e8*/ 	.short	0x0210
        /*00ea*/ 	.short	0x0020


	//----- nvinfo : EIATTR_SW_WAR
	.align		4
.L_29:
        /*00ec*/ 	.byte	0x04, 0x36
        /*00ee*/ 	.short	(.L_31 - .L_30)
.L_30:
        /*00f0*/ 	.word	0x00000008
.L_31:


//--------------------- .nv.callgraph             --------------------------
	.section	.nv.callgraph,"",@"SHT_CUDA_CALLGRAPH"
	.align	4
	.sectionentsize	8
	.align		4
        /*0000*/ 	.word	0x00000000
	.align		4
        /*0004*/ 	.word	0xffffffff
	.align		4
        /*0008*/ 	.word	0x00000000
	.align		4
        /*000c*/ 	.word	0xfffffffe
	.align		4
        /*0010*/ 	.word	0x00000000
	.align		4
        /*0014*/ 	.word	0xfffffffd
	.align		4
        /*0018*/ 	.word	0x00000000
	.align		4
        /*001c*/ 	.word	0xfffffffc


//--------------------- .text.triton_red_fused__native_batch_norm_legit_no_training_linalg_vector_norm_mean_relu_sub_2 --------------------------
	.section	.text.triton_red_fused__native_batch_norm_legit_no_training_linalg_vector_norm_mean_relu_sub_2,"ax",@progbits
	.sectionflags	@"SHF_BARRIERS=1"
	.align	128
        .global         triton_red_fused__native_batch_norm_legit_no_training_linalg_vector_norm_mean_relu_sub_2
        .type           triton_red_fused__native_batch_norm_legit_no_training_linalg_vector_norm_mean_relu_sub_2,@function
        .size           triton_red_fused__native_batch_norm_legit_no_training_linalg_vector_norm_mean_relu_sub_2,(.L_x_1 - triton_red_fused__native_batch_norm_legit_no_training_linalg_vector_norm_mean_relu_sub_2)
        .other          triton_red_fused__native_batch_norm_legit_no_training_linalg_vector_norm_mean_relu_sub_2,@"STO_CUDA_ENTRY STV_DEFAULT"
triton_red_fused__native_batch_norm_legit_no_training_linalg_vector_norm_mean_relu_sub_2:
.text.triton_red_fused__native_batch_norm_legit_no_training_linalg_vector_norm_mean_relu_sub_2:
[----:B------:R-:W0:Y:S02]  /*0000*/  LDC R1, c[0x0][0x28] ;  /* 0x00000a00ff017b82 */ /* 0x000e240000000800 */
[----:B------:R-:W1:Y:S01]  /*0010*/  S2R R4, SR_CTAID.X ;  /* 0x0000000000047919 */ /* 0x000e620000002500 */
[----:B------:R-:W-:Y:S01]  /*0020*/  ULDC.64 UR6, c[0x0][0x208] ;  /* 0x0000820000067ab9 */ /* 0x000fe20000000a00 */
[----:B------:R-:W2:Y:S01]  /*0030*/  S2R R0, SR_TID.X ;  /* 0x0000000000007919 */ /* 0x000ea20000002100 */
[----:B-1----:R-:W-:Y:S01]  /*0040*/  IMAD.SHL.U32 R3, R4, 0x10, RZ ;  /* 0x0000001004037824 */ /* 0x002fe200078e00ff */
[----:B------:R-:W-:Y:S02]  /*0050*/  SHF.R.S32.HI R6, RZ, 0x1b, R4 ;  /* 0x0000001bff067819 */ /* 0x000fe40000011404 */
[----:B------:R-:W1:Y:S01]  /*0060*/  LDC.64 R4, c[0x0][0x210] ;  /* 0x00008400ff047b82 */ /* 0x000e620000000a00 */
[----:B--2---:R-:W-:Y:S01]  /*0070*/  IMAD.SHL.U32 R22, R0, 0x4, RZ ;  /* 0x0000000400167824 */ /* 0x004fe200078e00ff */
[----:B------:R-:W-:Y:S01]  /*0080*/  SGXT R6, R6, 0x1 ;  /* 0x000000010606781a */ /* 0x000fe20000000200 */
[----:B------:R-:W-:-:S03]  /*0090*/  IMAD.SHL.U32 R7, R0, 0x400, RZ ;  /* 0x0000040000077824 */ /* 0x000fc600078e00ff */
[----:B------:R-:W-:-:S04]  /*00a0*/  LOP3.LUT R9, R3, 0xc, R22, 0xf8, !PT ;  /* 0x0000000c03097812 */ /* 0x000fc800078ef816 */
[----:B------:R-:W-:-:S05]  /*00b0*/  LEA.HI R8, R6, R9, RZ, 0xc ;  /* 0x0000000906087211 */ /* 0x000fca00078f60ff */
[C---:B------:R-:W-:Y:S01]  /*00c0*/  IMAD.SHL.U32 R10, R8.reuse, 0x100, RZ ;  /* 0x00000100080a7824 */ /* 0x040fe200078e00ff */
[----:B------:R-:W-:-:S04]  /*00d0*/  LOP3.LUT R8, R8, 0xfffff000, RZ, 0xc0, !PT ;  /* 0xfffff00008087812 */ /* 0x000fc800078ec0ff */
[----:B------:R-:W-:Y:S02]  /*00e0*/  LOP3.LUT R11, R10, 0xfff00000, RZ, 0xc0, !PT ;  /* 0xfff000000a0b7812 */ /* 0x000fe400078ec0ff */
[----:B------:R-:W-:Y:S02]  /*00f0*/  LOP3.LUT R10, R7, 0x7f000, RZ, 0xc0, !PT ;  /* 0x0007f000070a7812 */ /* 0x000fe400078ec0ff */
[----:B------:R-:W-:-:S05]  /*0100*/  IADD3 R11, R11, R9, -R8 ;  /* 0x000000090b0b7210 */ /* 0x000fca0007ffe808 */
[----:B------:R-:W-:-:S04]  /*0110*/  IMAD.IADD R11, R10, 0x1, R11 ;  /* 0x000000010a0b7824 */ /* 0x000fc800078e020b */
[----:B-1----:R-:W-:-:S04]  /*0120*/  IMAD.WIDE R12, R11, 0x4, R4 ;  /* 0x000000040b0c7825 */ /* 0x002fc800078e0204 */
[----:B------:R-:W-:Y:S02]  /*0130*/  VIADD R17, R11, 0x80000 ;  /* 0x000800000b117836 */ /* 0x000fe40000000000 */
[----:B------:R-:W2:Y:S02]  /*0140*/  LDG.E.EF.128 R12, desc[UR6][R12.64] ;  /* 0x000000060c0c7981 */ /* 0x000ea4000c0e1d00 */
[----:B------:R-:W-:Y:S01]  /*0150*/  IMAD.WIDE R16, R17, 0x4, R4 ;  /* 0x0000000411107825 */ /* 0x000fe200078e0204 */
[----:B------:R-:W1:Y:S05]  /*0160*/  S2UR UR5, SR_CgaCtaId ;  /* 0x00000000000579c3 */ /* 0x000e6a0000008800 */
[----:B------:R-:W3:Y:S01]  /*0170*/  LDG.E.EF.128 R16, desc[UR6][R16.64] ;  /* 0x0000000610107981 */ /* 0x000ee2000c0e1d00 */
[--C-:B------:R-:W-:Y:S01]  /*0180*/  SHF.R.U32.HI R20, RZ, 0x6, R0.reuse ;  /* 0x00000006ff147819 */ /* 0x100fe20000011600 */
[----:B------:R-:W-:Y:S01]  /*0190*/  UMOV UR4, 0x400 ;  /* 0x0000040000047882 */ /* 0x000fe20000000000 */
[----:B------:R-:W-:Y:S01]  /*01a0*/  SHF.R.U32.HI R8, RZ, 0x2, R0 ;  /* 0x00000002ff087819 */ /* 0x000fe20000011600 */
[----:B------:R-:W4:Y:S01]  /*01b0*/  LDC.64 R4, c[0x0][0x218] ;  /* 0x00008600ff047b82 */ /* 0x000f220000000a00 */
[----:B------:R-:W-:-:S02]  /*01c0*/  SGXT.U32 R20, R20, 0x3 ;  /* 0x000000031414781a */ /* 0x000fc40000000000 */
[----:B------:R-:W-:Y:S02]  /*01d0*/  SGXT.U32 R8, R8, 0x7 ;  /* 0x000000070808781a */ /* 0x000fe40000000000 */
[----:B------:R-:W-:Y:S02]  /*01e0*/  LOP3.LUT R9, R3, R20, RZ, 0xfc, !PT ;  /* 0x0000001403097212 */ /* 0x000fe400078efcff */
[----:B------:R-:W-:Y:S02]  /*01f0*/  LOP3.LUT R11, R3, 0x8, R20, 0xfe, !PT ;  /* 0x00000008030b7812 */ /* 0x000fe400078efe14 */
[----:B------:R-:W-:Y:S02]  /*0200*/  LOP3.LUT R10, R7, 0xc00, RZ, 0xc0, !PT ;  /* 0x00000c00070a7812 */ /* 0x000fe400078ec0ff */
[----:B------:R-:W-:Y:S02]  /*0210*/  LOP3.LUT R8, R8, 0xc00, R7, 0xf8, !PT ;  /* 0x00000c0008087812 */ /* 0x000fe400078ef807 */
[C---:B------:R-:W-:Y:S01]  /*0220*/  LEA.HI R7, R6.reuse, R9, RZ, 0xc ;  /* 0x0000000906077211 */ /* 0x040fe200078f60ff */
[----:B-1----:R-:W-:Y:S01]  /*0230*/  UPRMT UR4, UR5, 0x654, UR4 ;  /* 0x0000065405047896 */ /* 0x002fe20008000004 */
[----:B------:R-:W-:-:S02]  /*0240*/  LEA.HI R9, R6, R11, RZ, 0xc ;  /* 0x0000000b06097211 */ /* 0x000fc400078f60ff */
[C---:B------:R-:W-:Y:S02]  /*0250*/  LOP3.LUT R11, R10.reuse, 0x100, RZ, 0xfc, !PT ;  /* 0x000001000a0b7812 */ /* 0x040fe400078efcff */
[C---:B------:R-:W-:Y:S02]  /*0260*/  LOP3.LUT R23, R10.reuse, 0x200, RZ, 0xfc, !PT ;  /* 0x000002000a177812 */ /* 0x040fe400078efcff */
[C---:B------:R-:W-:Y:S02]  /*0270*/  LEA.HI R21, R10.reuse, UR4, RZ, 0x1c ;  /* 0x000000040a157c11 */ /* 0x040fe4000f8fe0ff */
[----:B------:R-:W-:Y:S02]  /*0280*/  LOP3.LUT R10, R10, 0x300, RZ, 0xfc, !PT ;  /* 0x000003000a0a7812 */ /* 0x000fe400078efcff */
[----:B------:R-:W-:Y:S01]  /*0290*/  LEA.HI R11, R11, UR4, RZ, 0x1c ;  /* 0x000000040b0b7c11 */ /* 0x000fe2000f8fe0ff */
[----:B------:R-:W-:Y:S01]  /*02a0*/  IMAD R21, R8, 0x4, R21 ;  /* 0x0000000408157824 */ /* 0x000fe200078e0215 */
[----:B------:R-:W-:-:S02]  /*02b0*/  LEA.HI R23, R23, UR4, RZ, 0x1c ;  /* 0x0000000417177c11 */ /* 0x000fc4000f8fe0ff */
[----:B------:R-:W-:Y:S01]  /*02c0*/  LEA.HI R25, R10, UR4, RZ, 0x1c ;  /* 0x000000040a197c11 */ /* 0x000fe2000f8fe0ff */
[----:B------:R-:W-:Y:S01]  /*02d0*/  IMAD R24, R8, 0x4, R11 ;  /* 0x0000000408187824 */ /* 0x000fe200078e020b */
[----:B------:R-:W-:Y:S01]  /*02e0*/  LOP3.LUT R6, R22, 0xfc, RZ, 0xc0, !PT ;  /* 0x000000fc16067812 */ /* 0x000fe200078ec0ff */
[C---:B------:R-:W-:Y:S01]  /*02f0*/  IMAD R23, R8.reuse, 0x4, R23 ;  /* 0x0000000408177824 */ /* 0x040fe200078e0217 */
[----:B------:R-:W-:Y:S02]  /*0300*/  LEA R26, R8, R25, 0x2 ;  /* 0x00000019081a7211 */ /* 0x000fe400078e10ff */
[----:B------:R-:W-:Y:S02]  /*0310*/  SHF.R.S32.HI R7, RZ, 0xc, R7 ;  /* 0x0000000cff077819 */ /* 0x000fe40000011407 */
[----:B------:R-:W-:-:S03]  /*0320*/  SHF.R.S32.HI R9, RZ, 0xc, R9 ;  /* 0x0000000cff097819 */ /* 0x000fc60000011409 */
[--C-:B------:R-:W-:Y:S02]  /*0330*/  IMAD R7, R7, 0x100, R6.reuse ;  /* 0x0000010007077824 */ /* 0x100fe400078e0206 */
[----:B------:R-:W-:Y:S02]  /*0340*/  IMAD R9, R9, 0x100, R6 ;  /* 0x0000010009097824 */ /* 0x000fe400078e0206 */
[----:B----4-:R-:W-:-:S04]  /*0350*/  IMAD.WIDE R6, R7, 0x4, R4 ;  /* 0x0000000407067825 */ /* 0x010fc800078e0204 */
[----:B------:R-:W-:Y:S01]  /*0360*/  IMAD.WIDE R8, R9, 0x4, R4 ;  /* 0x0000000409087825 */ /* 0x000fe200078e0204 */
[----:B--2---:R-:W-:Y:S04]  /*0370*/  STS [R21], R12 ;  /* 0x0000000c15007388 */ /* 0x004fe80000000800 */
[----:B------:R1:W-:Y:S04]  /*0380*/  STS [R24+0x400], R13 ;  /* 0x0004000d18007388 */ /* 0x0003e80000000800 */
[----:B------:R2:W-:Y:S04]  /*0390*/  STS [R23+0x800], R14 ;  /* 0x0008000e17007388 */ /* 0x0005e80000000800 */
[----:B------:R-:W-:Y:S04]  /*03a0*/  STS [R26+0xc00], R15 ;  /* 0x000c000f1a007388 */ /* 0x000fe80000000800 */
[----:B---3--:R3:W-:Y:S04]  /*03b0*/  STS [R21+0x200], R16 ;  /* 0x0002001015007388 */ /* 0x0087e80000000800 */
[----:B------:R-:W-:Y:S04]  /*03c0*/  STS [R24+0x600], R17 ;  /* 0x0006001118007388 */ /* 0x000fe80000000800 */
[----:B------:R-:W-:Y:S04]  /*03d0*/  STS [R23+0xa00], R18 ;  /* 0x000a001217007388 */ /* 0x000fe80000000800 */
[----:B------:R-:W-:Y:S01]  /*03e0*/  STS [R26+0xe00], R19 ;  /* 0x000e00131a007388 */ /* 0x000fe20000000800 */
[----:B------:R-:W-:Y:S06]  /*03f0*/  BAR.SYNC.DEFER_BLOCKING 0x0 ;  /* 0x0000000000007b1d */ /* 0x000fec0000010000 */
[----:B------:R-:W4:Y:S04]  /*0400*/  LDG.E.EL.128 R4, desc[UR6][R6.64] ;  /* 0x0000000606047981 */ /* 0x000f28000c2e1d00 */
[----:B------:R-:W5:Y:S01]  /*0410*/  LDG.E.EL.128 R8, desc[UR6][R8.64] ;  /* 0x0000000608087981 */ /* 0x000f62000c2e1d00 */
[----:B-1----:R-:W-:-:S02]  /*0420*/  LOP3.LUT R13, R22, 0x7fc, RZ, 0xc0, !PT ;  /* 0x000007fc160d7812 */ /* 0x002fc400078ec0ff */
[----:B------:R-:W-:Y:S02]  /*0430*/  SHF.R.U32.HI R12, RZ, 0x2, R0 ;  /* 0x00000002ff0c7819 */ /* 0x000fe40000011600 */
[----:B--2---:R-:W-:Y:S02]  /*0440*/  LOP3.LUT R14, R13, 0x800, RZ, 0xfc, !PT ;  /* 0x000008000d0e7812 */ /* 0x004fe400078efcff */
[----:B------:R-:W-:Y:S02]  /*0450*/  LOP3.LUT R12, R12, 0x70, RZ, 0xc0, !PT ;  /* 0x000000700c0c7812 */ /* 0x000fe400078ec0ff */
[----:B------:R-:W-:Y:S02]  /*0460*/  SHF.R.U32.HI R14, RZ, 0x4, R14 ;  /* 0x00000004ff0e7819 */ /* 0x000fe4000001160e */
[----:B------:R-:W-:Y:S01]  /*0470*/  LOP3.LUT P0, RZ, R0, 0x1f, RZ, 0xc0, !PT ;  /* 0x0000001f00ff7812 */ /* 0x000fe2000780c0ff */
[----:B------:R-:W-:Y:S01]  /*0480*/  VIADD R12, R12, UR4 ;  /* 0x000000040c0c7c36 */ /* 0x000fe20008000000 */
[----:B------:R-:W-:-:S02]  /*0490*/  LOP3.LUT R14, R14, 0xf0, RZ, 0xc0, !PT ;  /* 0x000000f00e0e7812 */ /* 0x000fc400078ec0ff */
[----:B------:R-:W-:Y:S01]  /*04a0*/  ISETP.GE.AND P1, PT, R0, 0x20, PT ;  /* 0x000000200000780c */ /* 0x000fe20003f26270 */
[----:B------:R-:W-:Y:S02]  /*04b0*/  IMAD R12, R13, 0x4, R12 ;  /* 0x000000040d0c7824 */ /* 0x000fe400078e020c */
[----:B------:R-:W-:-:S05]  /*04c0*/  VIADD R14, R14, UR4 ;  /* 0x000000040e0e7c36 */ /* 0x000fca0008000000 */
[----:B---3--:R-:W-:Y:S02]  /*04d0*/  LEA R16, R13, R14, 0x2 ;  /* 0x0000000e0d107211 */ /* 0x008fe400078e10ff */
[----:B------:R-:W4:Y:S04]  /*04e0*/  LDS.128 R12, [R12] ;  /* 0x000000000c0c7984 */ /* 0x000f280000000c00 */
[----:B------:R-:W5:Y:S01]  /*04f0*/  LDS.128 R16, [R16+0x2000] ;  /* 0x0020000010107984 */ /* 0x000f620000000c00 */
[----:B------:R-:W-:Y:S01]  /*0500*/  BAR.SYNC.DEFER_BLOCKING 0x0 ;  /* 0x0000000000007b1d */ /* 0x000fe20000010000 */
[----:B----4-:R-:W-:Y:S01]  /*0510*/  FFMA R5, R5, -0.000244140625, R13 ;  /* 0xb980000005057823 */ /* 0x010fe2000000000d */
[----:B------:R-:W-:Y:S01]  /*0520*/  FFMA R4, R4, -0.000244140625, R12 ;  /* 0xb980000004047823 */ /* 0x000fe2000000000c */
[----:B------:R-:W-:Y:S01]  /*0530*/  FFMA R6, R6, -0.000244140625, R14 ;  /* 0xb980000006067823 */ /* 0x000fe2000000000e */
[----:B------:R-:W-:Y:S01]  /*0540*/  FFMA R7, R7, -0.000244140625, R15 ;  /* 0xb980000007077823 */ /* 0x000fe2000000000f */
[----:B-----5:R-:W-:Y:S01]  /*0550*/  FFMA R9, R9, -0.000244140625, R17 ;  /* 0xb980000009097823 */ /* 0x020fe20000000011 */
[----:B------:R-:W-:Y:S01]  /*0560*/  FMUL R5, R5, R5 ;  /* 0x0000000505057220 */ /* 0x000fe20000400000 */
[----:B------:R-:W-:Y:S01]  /*0570*/  FFMA R8, R8, -0.000244140625, R16 ;  /* 0xb980000008087823 */ /* 0x000fe20000000010 */
[----:B------:R-:W-:Y:S01]  /*0580*/  FFMA R10, R10, -0.000244140625, R18 ;  /* 0xb98000000a0a7823 */ /* 0x000fe20000000012 */
[----:B------:R-:W-:Y:S01]  /*0590*/  FMUL R9, R9, R9 ;  /* 0x0000000909097220 */ /* 0x000fe20000400000 */
[----:B------:R-:W-:Y:S01]  /*05a0*/  FFMA R5, R4, R4, R5 ;  /* 0x0000000404057223 */ /* 0x000fe20000000005 */
[----:B------:R-:W-:-:S02]  /*05b0*/  FFMA R11, R11, -0.000244140625, R19 ;  /* 0xb98000000b0b7823 */ /* 0x000fc40000000013 */
[----:B------:R-:W-:Y:S01]  /*05c0*/  FFMA R9, R8, R8, R9 ;  /* 0x0000000808097223 */ /* 0x000fe20000000009 */
[----:B------:R-:W-:-:S03]  /*05d0*/  FFMA R6, R6, R6, R5 ;  /* 0x0000000606067223 */ /* 0x000fc60000000005 */
[----:B------:R-:W-:Y:S01]  /*05e0*/  FFMA R10, R10, R10, R9 ;  /* 0x0000000a0a0a7223 */ /* 0x000fe20000000009 */
[----:B------:R-:W-:-:S03]  /*05f0*/  FFMA R6, R7, R7, R6 ;  /* 0x0000000707067223 */ /* 0x000fc60000000006 */
[----:B------:R-:W-:Y:S02]  /*0600*/  FFMA R10, R11, R11, R10 ;  /* 0x0000000b0b0a7223 */ /* 0x000fe4000000000a */
[----:B------:R-:W1:Y:S04]  /*0610*/  SHFL.BFLY PT, R5, R6, 0x10, 0x1f ;  /* 0x0e001f0006057f89 */ /* 0x000e6800000e0000 */
[----:B------:R-:W2:Y:S01]  /*0620*/  SHFL.BFLY PT, R7, R10, 0x10, 0x1f ;  /* 0x0e001f000a077f89 */ /* 0x000ea200000e0000 */
[----:B-1----:R-:W-:Y:S01]  /*0630*/  FADD R5, R6, R5 ;  /* 0x0000000506057221 */ /* 0x002fe20000000000 */
[----:B--2---:R-:W-:-:S04]  /*0640*/  FADD R8, R10, R7 ;  /* 0x000000070a087221 */ /* 0x004fc80000000000 */
[----:B------:R-:W1:Y:S01]  /*0650*/  SHFL.BFLY PT, R4, R5, 0x8, 0x1f ;  /* 0x0d001f0005047f89 */ /* 0x000e6200000e0000 */
[----:B------:R-:W-:-:S03]  /*0660*/  SHF.R.U32.HI R10, RZ, 0x3, R0 ;  /* 0x00000003ff0a7819 */ /* 0x000fc60000011600 */
[----:B------:R-:W2:Y:S01]  /*0670*/  SHFL.BFLY PT, R7, R8, 0x8, 0x1f ;  /* 0x0d001f0008077f89 */ /* 0x000ea200000e0000 */
[----:B------:R-:W-:Y:S01]  /*0680*/  LOP3.LUT R10, R10, 0x4, RZ, 0xc0, !PT ;  /* 0x000000040a0a7812 */ /* 0x000fe200078ec0ff */
[----:B-1----:R-:W-:Y:S01]  /*0690*/  FADD R4, R5, R4 ;  /* 0x0000000405047221 */ /* 0x002fe20000000000 */
[----:B--2---:R-:W-:-:S04]  /*06a0*/  FADD R9, R8, R7 ;  /* 0x0000000708097221 */ /* 0x004fc80000000000 */
[----:B------:R-:W1:Y:S04]  /*06b0*/  SHFL.BFLY PT, R7, R4, 0x4, 0x1f ;  /* 0x0c801f0004077f89 */ /* 0x000e6800000e0000 */
[----:B------:R-:W2:Y:S01]  /*06c0*/  SHFL.BFLY PT, R12, R9, 0x4, 0x1f ;  /* 0x0c801f00090c7f89 */ /* 0x000ea200000e0000 */
[----:B-1----:R-:W-:Y:S01]  /*06d0*/  FADD R7, R4, R7 ;  /* 0x0000000704077221 */ /* 0x002fe20000000000 */
[----:B------:R-:W-:Y:S01]  /*06e0*/  LOP3.LUT R4, R20, 0x8, RZ, 0xfc, !PT ;  /* 0x0000000814047812 */ /* 0x000fe200078efcff */
[----:B--2---:R-:W-:-:S03]  /*06f0*/  FADD R12, R9, R12 ;  /* 0x0000000c090c7221 */ /* 0x004fc60000000000 */
[----:B------:R-:W1:Y:S01]  /*0700*/  SHFL.BFLY PT, R6, R7, 0x2, 0x1f ;  /* 0x0c401f0007067f89 */ /* 0x000e6200000e0000 */
[----:B------:R-:W-:-:S03]  /*0710*/  IMAD.SHL.U32 R9, R4, 0x8, RZ ;  /* 0x0000000804097824 */ /* 0x000fc600078e00ff */
[----:B------:R-:W2:Y:S01]  /*0720*/  SHFL.BFLY PT, R11, R12, 0x2, 0x1f ;  /* 0x0c401f000c0b7f89 */ /* 0x000ea200000e0000 */
[----:B-1----:R-:W-:Y:S01]  /*0730*/  FADD R6, R7, R6 ;  /* 0x0000000607067221 */ /* 0x002fe20000000000 */
[----:B------:R-:W-:Y:S02]  /*0740*/  IMAD.SHL.U32 R7, R20, 0x8, RZ ;  /* 0x0000000814077824 */ /* 0x000fe400078e00ff */
[----:B--2---:R-:W-:Y:S02]  /*0750*/  FADD R11, R12, R11 ;  /* 0x0000000b0c0b7221 */ /* 0x004fe40000000000 */
[----:B------:R-:W1:Y:S01]  /*0760*/  SHFL.BFLY PT, R5, R6, 0x1, 0x1f ;  /* 0x0c201f0006057f89 */ /* 0x000e6200000e0000 */
[----:B------:R-:W-:-:S03]  /*0770*/  LOP3.LUT R4, R7, R10, RZ, 0xfc, !PT ;  /* 0x0000000a07047212 */ /* 0x000fc600078efcff */
[----:B------:R-:W2:Y:S01]  /*0780*/  SHFL.BFLY PT, R8, R11, 0x1, 0x1f ;  /* 0x0c201f000b087f89 */ /* 0x000ea200000e0000 */
[----:B-1----:R-:W-:Y:S01]  /*0790*/  FADD R5, R6, R5 ;  /* 0x0000000506057221 */ /* 0x002fe20000000000 */
[----:B------:R-:W-:Y:S01]  /*07a0*/  LOP3.LUT R6, R0, 0x1, RZ, 0xc0, !PT ;  /* 0x0000000100067812 */ /* 0x000fe200078ec0ff */
[----:B--2---:R-:W-:Y:S01]  /*07b0*/  FADD R8, R11, R8 ;  /* 0x000000080b087221 */ /* 0x004fe20000000000 */
[----:B------:R-:W-:Y:S02]  /*07c0*/  LOP3.LUT R11, R9, R10, RZ, 0xfc, !PT ;  /* 0x0000000a090b7212 */ /* 0x000fe400078efcff */
[----:B------:R1:W-:Y:S04]  /*07d0*/  @!P0 STS [R4+UR4], R5 ;  /* 0x0000000504008988 */ /* 0x0003e80008000804 */
[----:B------:R2:W-:Y:S01]  /*07e0*/  @!P0 STS [R11+UR4], R8 ;  /* 0x000000080b008988 */ /* 0x0005e20008000804 */
[----:B------:R-:W-:Y:S01]  /*07f0*/  BAR.SYNC.DEFER_BLOCKING 0x0 ;  /* 0x0000000000007b1d */ /* 0x000fe20000010000 */
[----:B------:R-:W-:-:S02]  /*0800*/  ISETP.NE.U32.AND P0, PT, R6, 0x1, PT ;  /* 0x000000010600780c */ /* 0x000fc40003f05070 */
[--C-:B-1----:R-:W-:Y:S02]  /*0810*/  SHF.R.U32.HI R5, RZ, 0x4, R0.reuse ;  /* 0x00000004ff057819 */ /* 0x102fe40000011600 */
[----:B------:R-:W-:Y:S02]  /*0820*/  ISETP.LT.AND P0, PT, R0, 0x20, P0 ;  /* 0x000000200000780c */ /* 0x000fe40000701270 */
[----:B--2---:R-:W-:Y:S01]  /*0830*/  SHF.R.U32.HI R11, RZ, 0x4, R0 ;  /* 0x00000004ff0b7819 */ /* 0x004fe20000011600 */
[----:B------:R-:W1:Y:S04]  /*0840*/  @!P1 LDS R2, [R22+UR4] ;  /* 0x0000000416029984 */ /* 0x000e680008000800 */
[----:B-1----:R-:W1:Y:S02]  /*0850*/  SHFL.BFLY PT, R13, R2, 0x1, 0x1f ;  /* 0x0c201f00020d7f89 */ /* 0x002e6400000e0000 */
[----:B-1----:R-:W-:Y:S01]  /*0860*/  FADD R13, R2, R13 ;  /* 0x0000000d020d7221 */ /* 0x002fe20000000000 */
[----:B------:R-:W-:Y:S01]  /*0870*/  SGXT.U32 R2, R5, 0x1 ;  /* 0x000000010502781a */ /* 0x000fe20000000000 */
[----:B------:R-:W-:-:S03]  /*0880*/  VIADD R5, R7, UR4 ;  /* 0x0000000407057c36 */ /* 0x000fc60008000000 */
[----:B------:R-:W-:Y:S01]  /*0890*/  @P0 STS [R22+UR4], R13 ;  /* 0x0000000d16000988 */ /* 0x000fe20008000804 */
[----:B------:R-:W-:Y:S01]  /*08a0*/  IMAD R5, R20, -0x4, R5 ;  /* 0xfffffffc14057824 */ /* 0x000fe200078e0205 */
[----:B------:R-:W-:Y:S01]  /*08b0*/  BAR.SYNC.DEFER_BLOCKING 0x0 ;  /* 0x0000000000007b1d */ /* 0x000fe20000010000 */
[----:B------:R-:W-:Y:S02]  /*08c0*/  LOP3.LUT P0, RZ, R2, 0x1e, R11, 0xf8, !PT ;  /* 0x0000001e02ff7812 */ /* 0x000fe4000780f80b */
[----:B------:R-:W-:-:S04]  /*08d0*/  LOP3.LUT R2, R0, 0xf, RZ, 0xc0, !PT ;  /* 0x0000000f00027812 */ /* 0x000fc800078ec0ff */
[----:B------:R-:W-:Y:S01]  /*08e0*/  LEA R6, R2, UR4, 0x2 ;  /* 0x0000000402067c11 */ /* 0x000fe2000f8e10ff */
[----:B------:R-:W1:Y:S04]  /*08f0*/  LDS R4, [R7+UR4] ;  /* 0x0000000407047984 */ /* 0x000e680008000800 */
[----:B------:R-:W2:Y:S01]  /*0900*/  LDS R9, [R9+UR4] ;  /* 0x0000000409097984 */ /* 0x000ea20008000800 */
[----:B------:R-:W-:Y:S06]  /*0910*/  BAR.SYNC.DEFER_BLOCKING 0x0 ;  /* 0x0000000000007b1d */ /* 0x000fec0000010000 */
[----:B-1----:R1:W-:Y:S04]  /*0920*/  STS [R5], R4 ;  /* 0x0000000405007388 */ /* 0x0023e80000000800 */
[----:B--2---:R1:W-:Y:S01]  /*0930*/  STS [R5+0x20], R9 ;  /* 0x0000200905007388 */ /* 0x0043e20000000800 */
[----:B------:R-:W-:Y:S06]  /*0940*/  BAR.SYNC.DEFER_BLOCKING 0x0 ;  /* 0x0000000000007b1d */ /* 0x000fec0000010000 */
[----:B-1----:R-:W-:Y:S05]  /*0950*/  @P0 EXIT ;  /* 0x000000000000094d */ /* 0x002fea0003800000 */
[----:B------:R-:W0:Y:S01]  /*0960*/  LDS R7, [R6] ;  /* 0x0000000006077984 */ /* 0x000e220000000800 */
[----:B------:R-:W1:Y:S01]  /*0970*/  LDC.64 R4, c[0x0][0x220] ;  /* 0x00008800ff047b82 */ /* 0x000e620000000a00 */
[----:B------:R-:W-:-:S05]  /*0980*/  LOP3.LUT R3, R3, 0xf, R0, 0xf8, !PT ;  /* 0x0000000f03037812 */ /* 0x000fca00078ef800 */
[----:B-1----:R-:W-:-:S05]  /*0990*/  IMAD.WIDE R2, R3, 0x4, R4 ;  /* 0x0000000403027825 */ /* 0x002fca00078e0204 */
[----:B0-----:R-:W-:Y:S01]  /*09a0*/  STG.E desc[UR6][R2.64], R7 ;  /* 0x0000000702007986 */ /* 0x001fe2000c101906 */
[----:B------:R-:W-:Y:S05]  /*09b0*/  EXIT ;  /* 0x000000000000794d */ /* 0x000fea0003800000 */
.L_x_0:
[----:B------:R-:W-:-:S00]  /*09c0*/  BRA `(.L_x_0) ;  /* 0xfffffffc00fc7947 */ /* 0x000fc0000383ffff */
[----:B------:R-:W-:-:S00]  /*09d0*/  NOP ;  /* 0x0000000000007918 */ /* 0x000fc00000000000 */
        /* <DEDUP_REMOVED lines=10> */
.L_x_1:


//--------------------- .nv.shared.triton_red_fused__native_batch_norm_legit_no_training_linalg_vector_norm_mean_relu_sub_2 --------------------------
	.section	.nv.shared.triton_red_fused__native_batch_norm_legit_no_training_linalg_vector_norm_mean_relu_sub_2,"aw",@nobits
	.sectionflags	@""
	.align	16
	.zero		1024


//--------------------- .nv.constant0.triton_red_fused__native_batch_norm_legit_no_training_linalg_vector_norm_mean_relu_sub_2 --------------------------
	.section	.nv.constant0.triton_red_fused__native_batch_norm_legit_no_training_linalg_vector_norm_mean_relu_sub_2,"a",@progbits
	.sectionflags	@""
	.align	4
.nv.constant0.triton_red_fused__native_batch_norm_legit_no_training_linalg_vector_norm_mean_relu_sub_2:
	.zero		560
